	.headerflags	@"EF_CUDA_TEXMODE_UNIFIED EF_CUDA_64BIT_ADDRESS EF_CUDA_ACCELERATORS EF_CUDA_SM90 EF_CUDA_VIRTUAL_SM(EF_CUDA_SM90)"
	.elftype	@"ET_EXEC"


//--------------------- .nv.info                  --------------------------
	.section	.nv.info,"",@"SHT_CUDA_INFO"
	.align	4


	//----- nvinfo : EIATTR_REGCOUNT
	.align		4
        /*0000*/ 	.byte	0x04, 0x2f
        /*0002*/ 	.short	(.L_3 - .L_2)
	.align		4
.L_2:
        /*0004*/ 	.word	index@(triton_poi_fused__native_batch_norm_legit_no_training_31)
        /*0008*/ 	.word	0x00000010


	//----- nvinfo : EIATTR_MIN_STACK_SIZE
	.align		4
.L_3:
        /*000c*/ 	.byte	0x04, 0x12
        /*000e*/ 	.short	(.L_5 - .L_4)
	.align		4
.L_4:
        /*0010*/ 	.word	index@(triton_poi_fused__native_batch_norm_legit_no_training_31)
        /*0014*/ 	.word	0x00000000


	//----- nvinfo : EIATTR_FRAME_SIZE
	.align		4
.L_5:
        /*0018*/ 	.byte	0x04, 0x11
        /*001a*/ 	.short	(.L_7 - .L_6)
	.align		4
.L_6:
        /*001c*/ 	.word	index@(triton_poi_fused__native_batch_norm_legit_no_training_31)
        /*0020*/ 	.word	0x00000000


	//----- nvinfo : EIATTR_MIN_STACK_SIZE
	.align		4
.L_7:
        /*0024*/ 	.byte	0x04, 0x12
        /*0026*/ 	.short	(.L_9 - .L_8)
	.align		4
.L_8:
        /*0028*/ 	.word	index@(triton_poi_fused__native_batch_norm_legit_no_training_31)
        /*002c*/ 	.word	0x00000000
.L_9:


//--------------------- .nv.info.triton_poi_fused__native_batch_norm_legit_no_training_31 --------------------------
	.section	.nv.info.triton_poi_fused__native_batch_norm_legit_no_training_31,"",@"SHT_CUDA_INFO"
	.sectionflags	@""
	.align	4


	//----- nvinfo : EIATTR_CUDA_API_VERSION
	.align		4
        /*0000*/ 	.byte	0x04, 0x37
        /*0002*/ 	.short	(.L_11 - .L_10)
.L_10:
        /*0004*/ 	.word	0x0000007c


	//----- nvinfo : EIATTR_KPARAM_INFO
	.align		4
.L_11:
        /*0008*/ 	.byte	0x04, 0x17
        /*000a*/ 	.short	(.L_13 - .L_12)
.L_12:
        /*000c*/ 	.word	0x00000000
        /*0010*/ 	.short	0x0006
        /*0012*/ 	.short	0x0030
        /*0014*/ 	.byte	0x00, 0xf0, 0x11, 0x00


	//----- nvinfo : EIATTR_KPARAM_INFO
	.align		4
.L_13:
        /*0018*/ 	.byte	0x04, 0x17
        /*001a*/ 	.short	(.L_15 - .L_14)
.L_14:
        /*001c*/ 	.word	0x00000000
        /*0020*/ 	.short	0x0005
        /*0022*/ 	.short	0x0028
        /*0024*/ 	.byte	0x00, 0xf4, 0x21, 0x00


	//----- nvinfo : EIATTR_KPARAM_INFO
	.align		4
.L_15:
        /*0028*/ 	.byte	0x04, 0x17
        /*002a*/ 	.short	(.L_17 - .L_16)
.L_16:
        /*002c*/ 	.word	0x00000000
        /*0030*/ 	.short	0x0004
        /*0032*/ 	.short	0x0020
        /*0034*/ 	.byte	0x00, 0xf4, 0x21, 0x00


	//----- nvinfo : EIATTR_KPARAM_INFO
	.align		4
.L_17:
        /*0038*/ 	.byte	0x04, 0x17
        /*003a*/ 	.short	(.L_19 - .L_18)
.L_18:
        /*003c*/ 	.word	0x00000000
        /*0040*/ 	.short	0x0003
        /*0042*/ 	.short	0x0018
        /*0044*/ 	.byte	0x00, 0xf4, 0x21, 0x00


	//----- nvinfo : EIATTR_KPARAM_INFO
	.align		4
.L_19:
        /*0048*/ 	.byte	0x04, 0x17
        /*004a*/ 	.short	(.L_21 - .L_20)
.L_20:
        /*004c*/ 	.word	0x00000000
        /*0050*/ 	.short	0x0002
        /*0052*/ 	.short	0x0010
        /*0054*/ 	.byte	0x00, 0xf4, 0x21, 0x00


	//----- nvinfo : EIATTR_KPARAM_INFO
	.align		4
.L_21:
        /*0058*/ 	.byte	0x04, 0x17
        /*005a*/ 	.short	(.L_23 - .L_22)
.L_22:
        /*005c*/ 	.word	0x00000000
        /*0060*/ 	.short	0x0001
        /*0062*/ 	.short	0x0008
        /*0064*/ 	.byte	0x00, 0xf4, 0x21, 0x00


	//----- nvinfo : EIATTR_KPARAM_INFO
	.align		4
.L_23:
        /*0068*/ 	.byte	0x04, 0x17
        /*006a*/ 	.short	(.L_25 - .L_24)
.L_24:
        /*006c*/ 	.word	0x00000000
        /*0070*/ 	.short	0x0000
        /*0072*/ 	.short	0x0000
        /*0074*/ 	.byte	0x00, 0xf4, 0x21, 0x00


	//----- nvinfo : EIATTR_SPARSE_MMA_MASK
	.align		4
.L_25:
        /*0078*/ 	.byte	0x03, 0x50
        /*007a*/ 	.short	0x0000


	//----- nvinfo : EIATTR_MAXREG_COUNT
	.align		4
        /*007c*/ 	.byte	0x03, 0x1b
        /*007e*/ 	.short	0x00ff


	//----- nvinfo : EIATTR_EXIT_INSTR_OFFSETS
	.align		4
        /*0080*/ 	.byte	0x04, 0x1c
        /*0082*/ 	.short	(.L_27 - .L_26)


	//   ....[0]....
.L_26:
        /*0084*/ 	.word	0x000002d0


	//----- nvinfo : EIATTR_REQNTID
	.align		4
.L_27:
        /*0088*/ 	.byte	0x04, 0x10
        /*008a*/ 	.short	(.L_29 - .L_28)
.L_28:
        /*008c*/ 	.word	0x00000080
        /*0090*/ 	.word	0x00000001
        /*0094*/ 	.word	0x00000001


	//----- nvinfo : EIATTR_CBANK_PARAM_SIZE
	.align		4
.L_29:
        /*0098*/ 	.byte	0x03, 0x19
        /*009a*/ 	.short	0x0034


	//----- nvinfo : EIATTR_PARAM_CBANK
	.align		4
        /*009c*/ 	.byte	0x04, 0x0a
        /*009e*/ 	.short	(.L_31 - .L_30)
	.align		4
.L_30:
        /*00a0*/ 	.word	index@(.nv.constant0.triton_poi_fused__native_batch_norm_legit_no_training_31)
        /*00a4*/ 	.short	0x0210
        /*00a6*/ 	.short	0x0034


	//----- nvinfo : EIATTR_SW_WAR
	.align		4
.L_31:
        /*00a8*/ 	.byte	0x04, 0x36
        /*00aa*/ 	.short	(.L_33 - .L_32)
.L_32:
        /*00ac*/ 	.word	0x00000008
.L_33:


//--------------------- .nv.callgraph             --------------------------
	.section	.nv.callgraph,"",@"SHT_CUDA_CALLGRAPH"
	.align	4
	.sectionentsize	8
	.align		4
        /*0000*/ 	.word	0x00000000
	.align		4
        /*0004*/ 	.word	0xffffffff
	.align		4
        /*0008*/ 	.word	0x00000000
	.align		4
        /*000c*/ 	.word	0xfffffffe
	.align		4
        /*0010*/ 	.word	0x00000000
	.align		4
        /*0014*/ 	.word	0xfffffffd
	.align		4
        /*0018*/ 	.word	0x00000000
	.align		4
        /*001c*/ 	.word	0xfffffffc


//--------------------- .nv.constant4             --------------------------
	.section	.nv.constant4,"a",@progbits
	.align	8
	.align		8
.nv.constant4:
        /*0000*/ 	.dword	_$_str
	.align		8
        /*0008*/ 	.dword	_$_str_$_2


//--------------------- .text.triton_poi_fused__native_batch_norm_legit_no_training_31 --------------------------
	.section	.text.triton_poi_fused__native_batch_norm_legit_no_training_31,"ax",@progbits
	.align	128
        .global         triton_poi_fused__native_batch_norm_legit_no_training_31
        .type           triton_poi_fused__native_batch_norm_legit_no_training_31,@function
        .size           triton_poi_fused__native_batch_norm_legit_no_training_31,(.L_x_1 - triton_poi_fused__native_batch_norm_legit_no_training_31)
        .other          triton_poi_fused__native_batch_norm_legit_no_training_31,@"STO_CUDA_ENTRY STV_DEFAULT"
triton_poi_fused__native_batch_norm_legit_no_training_31:
.text.triton_poi_fused__native_batch_norm_legit_no_training_31:
[----:B------:R-:W-:Y:S01]  /*0000*/  LDC R1, c[0x0][0x28] ;  /* 0x00000a00ff017b82 */ /* 0x000fe20000000800 */
[----:B------:R-:W1:Y:S07]  /*0010*/  S2R R0, SR_TID.X ;  /* 0x0000000000007919 */ /* 0x000e6e0000002100 */
[----:B------:R-:W2:Y:S01]  /*0020*/  LDC.64 R6, c[0x0][0x220] ;  /* 0x00008800ff067b82 */ /* 0x000ea20000000a00 */
[----:B------:R-:W-:Y:S01]  /*0030*/  ULDC.64 UR4, c[0x0][0x208] ;  /* 0x0000820000047ab9 */ /* 0x000fe20000000a00 */
[----:B------:R-:W3:Y:S06]  /*0040*/  S2R R3, SR_CTAID.X ;  /* 0x0000000000037919 */ /* 0x000eec0000002500 */
[----:B------:R-:W4:Y:S08]  /*0050*/  LDC.64 R4, c[0x0][0x218] ;  /* 0x00008600ff047b82 */ /* 0x000f300000000a00 */
[----:B------:R-:W5:Y:S08]  /*0060*/  LDC.64 R8, c[0x0][0x228] ;  /* 0x00008a00ff087b82 */ /* 0x000f700000000a00 */
[----:B------:R-:W5:Y:S01]  /*0070*/  LDC.64 R10, c[0x0][0x230] ;  /* 0x00008c00ff0a7b82 */ /* 0x000f620000000a00 */
[----:B-1----:R-:W-:-:S02]  /*0080*/  LOP3.LUT R0, R0, 0x7f, RZ, 0xc0, !PT ;  /* 0x0000007f00007812 */ /* 0x002fc400078ec0ff */
[----:B---3--:R-:W-:Y:S02]  /*0090*/  SHF.R.S32.HI R2, RZ, 0x18, R3 ;  /* 0x00000018ff027819 */ /* 0x008fe40000011403 */
[----:B------:R-:W-:Y:S02]  /*00a0*/  LEA R0, R3, R0, 0x7 ;  /* 0x0000000003007211 */ /* 0x000fe400078e38ff */
[----:B------:R-:W-:-:S04]  /*00b0*/  SGXT R3, R2, 0x1 ;  /* 0x000000010203781a */ /* 0x000fc80000000200 */
[----:B------:R-:W-:-:S04]  /*00c0*/  LEA.HI R3, R3, R0, RZ, 0x6 ;  /* 0x0000000003037211 */ /* 0x000fc800078f30ff */
[----:B------:R-:W-:-:S04]  /*00d0*/  SHF.R.S32.HI R3, RZ, 0x6, R3 ;  /* 0x00000006ff037819 */ /* 0x000fc80000011403 */
[----:B------:R-:W-:-:S04]  /*00e0*/  LEA.HI R2, R3, R3, RZ, 0x6 ;  /* 0x0000000303027211 */ /* 0x000fc800078f30ff */
[----:B------:R-:W-:-:S04]  /*00f0*/  LOP3.LUT R2, R2, 0xffffffc0, RZ, 0xc0, !PT ;  /* 0xffffffc002027812 */ /* 0x000fc800078ec0ff */
[----:B------:R-:W-:Y:S02]  /*0100*/  IADD3 R13, R3, -R2, RZ ;  /* 0x80000002030d7210 */ /* 0x000fe40007ffe0ff */
[----:B------:R-:W1:Y:S03]  /*0110*/  LDC.64 R2, c[0x0][0x210] ;  /* 0x00008400ff027b82 */ /* 0x000e660000000a00 */
[----:B--2---:R-:W-:-:S06]  /*0120*/  IMAD.WIDE R6, R13, 0x4, R6 ;  /* 0x000000040d067825 */ /* 0x004fcc00078e0206 */
[----:B------:R-:W2:Y:S01]  /*0130*/  LDG.E.EL R6, desc[UR4][R6.64] ;  /* 0x0000000406067981 */ /* 0x000ea2000c2e1900 */
[----:B----4-:R-:W-:-:S04]  /*0140*/  IMAD.WIDE R4, R13, 0x4, R4 ;  /* 0x000000040d047825 */ /* 0x010fc800078e0204 */
[C---:B-----5:R-:W-:Y:S02]  /*0150*/  IMAD.WIDE R8, R13.reuse, 0x4, R8 ;  /* 0x000000040d087825 */ /* 0x060fe400078e0208 */
[----:B------:R3:W4:Y:S02]  /*0160*/  LDG.E.EL R5, desc[UR4][R4.64] ;  /* 0x0000000404057981 */ /* 0x000724000c2e1900 */
[----:B0-----:R-:W-:Y:S02]  /*0170*/  IMAD.WIDE R10, R13, 0x4, R10 ;  /* 0x000000040d0a7825 */ /* 0x001fe400078e020a */
[----:B------:R-:W5:Y:S02]  /*0180*/  LDG.E.EL R8, desc[UR4][R8.64] ;  /* 0x0000000408087981 */ /* 0x000f64000c2e1900 */
[C---:B-1----:R-:W-:Y:S02]  /*0190*/  IMAD.WIDE R2, R0.reuse, 0x4, R2 ;  /* 0x0000000400027825 */ /* 0x042fe400078e0202 */
[----:B------:R-:W5:Y:S04]  /*01a0*/  LDG.E.EL R11, desc[UR4][R10.64] ;  /* 0x000000040a0b7981 */ /* 0x000f68000c2e1900 */
[----:B------:R0:W4:Y:S01]  /*01b0*/  LDG.E R12, desc[UR4][R2.64] ;  /* 0x00000004020c7981 */ /* 0x000122000c1e1900 */
[----:B---3--:R-:W-:Y:S01]  /*01c0*/  HFMA2.MMA R4, -RZ, RZ, 1.625, 0 ;  /* 0x3e800000ff047435 */ /* 0x008fe200000001ff */
[----:B0-----:R-:W0:Y:S02]  /*01d0*/  LDC.64 R2, c[0x0][0x238] ;  /* 0x00008e00ff027b82 */ /* 0x001e240000000a00 */
[----:B0-----:R-:W-:-:S04]  /*01e0*/  IMAD.WIDE R2, R0, 0x4, R2 ;  /* 0x0000000400027825 */ /* 0x001fc800078e0202 */
[----:B--2---:R-:W-:-:S04]  /*01f0*/  FADD R6, R6, 9.9999997473787516356e-06 ;  /* 0x3727c5ac06067421 */ /* 0x004fc80000000000 */
[----:B------:R-:W0:Y:S02]  /*0200*/  MUFU.SQRT R7, R6 ;  /* 0x0000000600077308 */ /* 0x000e240000002000 */
[C---:B0-----:R-:W-:Y:S02]  /*0210*/  FSETP.GT.AND P0, PT, R7.reuse, 8.50705917302346158658e+37, PT ;  /* 0x7e8000000700780b */ /* 0x041fe40003f04000 */
[----:B------:R-:W-:-:S11]  /*0220*/  FSETP.GEU.AND P1, PT, R7, 1.175494350822287508e-38, PT ;  /* 0x008000000700780b */ /* 0x000fd60003f2e000 */
[----:B------:R-:W-:-:S04]  /*0230*/  @P0 FMUL R7, R7, 0.25 ;  /* 0x3e80000007070820 */ /* 0x000fc80000400000 */
[----:B------:R-:W-:-:S06]  /*0240*/  @!P1 FMUL R7, R7, 16777216 ;  /* 0x4b80000007079820 */ /* 0x000fcc0000400000 */
[----:B------:R-:W0:Y:S01]  /*0250*/  MUFU.RCP R7, R7 ;  /* 0x0000000700077308 */ /* 0x000e220000001000 */
[----:B------:R-:W-:Y:S01]  /*0260*/  FSEL R4, R4, 1, P0 ;  /* 0x3f80000004047808 */ /* 0x000fe20000000000 */
[----:B----4-:R-:W-:-:S04]  /*0270*/  FADD R5, R12, -R5 ;  /* 0x800000050c057221 */ /* 0x010fc80000000000 */
[----:B------:R-:W-:-:S04]  /*0280*/  @!P1 FMUL R4, R4, 16777216 ;  /* 0x4b80000004049820 */ /* 0x000fc80000400000 */
[----:B0-----:R-:W-:-:S04]  /*0290*/  FMUL R4, R7, R4 ;  /* 0x0000000407047220 */ /* 0x001fc80000400000 */
[----:B------:R-:W-:-:S04]  /*02a0*/  FMUL R4, R5, R4 ;  /* 0x0000000405047220 */ /* 0x000fc80000400000 */
[----:B-----5:R-:W-:-:S05]  /*02b0*/  FFMA R11, R8, R4, R11 ;  /* 0x00000004080b7223 */ /* 0x020fca000000000b */
[----:B------:R-:W-:Y:S01]  /*02c0*/  STG.E desc[UR4][R2.64], R11 ;  /* 0x0000000b02007986 */ /* 0x000fe2000c101904 */
[----:B------:R-:W-:Y:S05]  /*02d0*/  EXIT ;  /* 0x000000000000794d */ /* 0x000fea0003800000 */
.L_x_0:
[----:B------:R-:W-:-:S00]  /*02e0*/  BRA `(.L_x_0) ;  /* 0xfffffffc00fc7947 */ /* 0x000fc0000383ffff */
[----:B------:R-:W-:-:S00]  /*02f0*/  NOP ;  /* 0x0000000000007918 */ /* 0x000fc00000000000 */
        /* <DEDUP_REMOVED lines=8> */
.L_x_1:


//--------------------- .nv.global.init           --------------------------
	.section	.nv.global.init,"aw",@progbits
.nv.global.init:
	.type		_$_str,@object
	.size		_$_str,(_$_str_$_2 - _$_str)
_$_str:
        /*0000*/ 	.byte	0x5f, 0x5f, 0x43, 0x55, 0x44, 0x41, 0x5f, 0x46, 0x54, 0x5a, 0x00
	.type		_$_str_$_2,@object
	.size		_$_str_$_2,(.L_1 - _$_str_$_2)
_$_str_$_2:
        /*000b*/ 	.byte	0x5f, 0x5f, 0x43, 0x55, 0x44, 0x41, 0x5f, 0x50, 0x52, 0x45, 0x43, 0x5f, 0x53, 0x51, 0x52, 0x54
        /*001b*/ 	.byte	0x00
.L_1:


//--------------------- .nv.constant0.triton_poi_fused__native_batch_norm_legit_no_training_31 --------------------------
	.section	.nv.constant0.triton_poi_fused__native_batch_norm_legit_no_training_31,"a",@progbits
	.sectionflags	@""
	.align	4
.nv.constant0.triton_poi_fused__native_batch_norm_legit_no_training_31:
	.zero		580
